//
// Generated by NVIDIA NVVM Compiler
//
// Compiler Build ID: CL-36424714
// Cuda compilation tools, release 13.0, V13.0.88
// Based on NVVM 20.0.0
//

.version 9.0
.target sm_100
.address_size 64

	// .globl	_Z3soaP11coordsArrayS0_i

.visible .entry _Z3soaP11coordsArrayS0_i(
	.param .u64 .ptr .align 1 _Z3soaP11coordsArrayS0_i_param_0,
	.param .u64 .ptr .align 1 _Z3soaP11coordsArrayS0_i_param_1,
	.param .u32 _Z3soaP11coordsArrayS0_i_param_2
)
{
	.reg .pred 	%p<2>;
	.reg .b32 	%r<10>;
	.reg .b64 	%rd<8>;

	ld.param.u64 	%rd1, [_Z3soaP11coordsArrayS0_i_param_0];
	ld.param.u64 	%rd2, [_Z3soaP11coordsArrayS0_i_param_1];
	ld.param.u32 	%r2, [_Z3soaP11coordsArrayS0_i_param_2];
	mov.u32 	%r3, %ctaid.x;
	mov.u32 	%r4, %ntid.x;
	mov.u32 	%r5, %tid.x;
	mad.lo.s32 	%r1, %r3, %r4, %r5;
	setp.ge.s32 	%p1, %r1, %r2;
	@%p1 bra 	$L__BB0_2;
	cvta.to.global.u64 	%rd3, %rd1;
	cvta.to.global.u64 	%rd4, %rd2;
	mul.wide.s32 	%rd5, %r1, 4;
	add.s64 	%rd6, %rd3, %rd5;
	ld.global.u32 	%r6, [%rd6];
	ld.global.u32 	%r7, [%rd6+32];
	add.s32 	%r8, %r6, 1;
	add.s32 	%r9, %r7, 2;
	add.s64 	%rd7, %rd4, %rd5;
	st.global.u32 	[%rd7], %r8;
	st.global.u32 	[%rd7+32], %r9;
$L__BB0_2:
	ret;

}
	// .globl	_Z3aosP6coordsS0_i
.visible .entry _Z3aosP6coordsS0_i(
	.param .u64 .ptr .align 1 _Z3aosP6coordsS0_i_param_0,
	.param .u64 .ptr .align 1 _Z3aosP6coordsS0_i_param_1,
	.param .u32 _Z3aosP6coordsS0_i_param_2
)
{
	.reg .pred 	%p<2>;
	.reg .b32 	%r<10>;
	.reg .b64 	%rd<8>;

	ld.param.u64 	%rd1, [_Z3aosP6coordsS0_i_param_0];
	ld.param.u64 	%rd2, [_Z3aosP6coordsS0_i_param_1];
	ld.param.u32 	%r2, [_Z3aosP6coordsS0_i_param_2];
	mov.u32 	%r3, %ctaid.x;
	mov.u32 	%r4, %ntid.x;
	mov.u32 	%r5, %tid.x;
	mad.lo.s32 	%r1, %r3, %r4, %r5;
	setp.ge.s32 	%p1, %r1, %r2;
	@%p1 bra 	$L__BB1_2;
	cvta.to.global.u64 	%rd3, %rd1;
	cvta.to.global.u64 	%rd4, %rd2;
	mul.wide.s32 	%rd5, %r1, 8;
	add.s64 	%rd6, %rd3, %rd5;
	ld.global.u32 	%r6, [%rd6];
	ld.global.u32 	%r7, [%rd6+4];
	add.s32 	%r8, %r6, 1;
	add.s32 	%r9, %r7, 2;
	add.s64 	%rd7, %rd4, %rd5;
	st.global.u32 	[%rd7], %r8;
	st.global.u32 	[%rd7+4], %r9;
$L__BB1_2:
	ret;

}


// ===== COMPILED SASS (sm_100) =====

	.target	sm_100

	.elftype	@"ET_EXEC"


//--------------------- .note.nv.tkinfo           --------------------------
	.section	.note.nv.tkinfo,"",@"SHT_NOTE"
	.sectionflags	@"SHF_NOTE_NV_TKINFO"
	.tkinfo
        /*0018*/ 	.word	0x00000002
        /*0030*/ 	.string	""
        /*0030*/ 	.string	"ptxas"
        /*0030*/ 	.string	"Cuda compilation tools, release 13.0, V13.0.88"
        /*0030*/ 	.string	"Build cuda_13.0.r13.0/compiler.36424714_0"
        /*0030*/ 	.string	"-arch sm_100 -m 64 "



//--------------------- .note.nv.cuinfo           --------------------------
	.section	.note.nv.cuinfo,"",@"SHT_NOTE"
	.sectionflags	@"SHF_NOTE_NV_CUINFO"
        /*0018*/ 	.short	0x0002
        /*001a*/ 	.short	0x0064
        /*001c*/ 	.short	0x0082
	.zero		2


//--------------------- .nv.info                  --------------------------
	.section	.nv.info,"",@"SHT_CUDA_INFO"
	.align	4


	//----- nvinfo : EIATTR_REGCOUNT
	.align		4
        /*0000*/ 	.byte	0x04, 0x2f
        /*0002*/ 	.short	(.L_1 - .L_0)
	.align		4
.L_0:
        /*0004*/ 	.word	index@(_Z3soaP11coordsArrayS0_i)
        /*0008*/ 	.word	0x0000000c


	//----- nvinfo : EIATTR_FRAME_SIZE
	.align		4
.L_1:
        /*000c*/ 	.byte	0x04, 0x11
        /*000e*/ 	.short	(.L_3 - .L_2)
	.align		4
.L_2:
        /*0010*/ 	.word	index@(_Z3soaP11coordsArrayS0_i)
        /*0014*/ 	.word	0x00000000


	//----- nvinfo : EIATTR_REGCOUNT
	.align		4
.L_3:
        /*0018*/ 	.byte	0x04, 0x2f
        /*001a*/ 	.short	(.L_5 - .L_4)
	.align		4
.L_4:
        /*001c*/ 	.word	index@(_Z3aosP6coordsS0_i)
        /*0020*/ 	.word	0x0000000c


	//----- nvinfo : EIATTR_FRAME_SIZE
	.align		4
.L_5:
        /*0024*/ 	.byte	0x04, 0x11
        /*0026*/ 	.short	(.L_7 - .L_6)
	.align		4
.L_6:
        /*0028*/ 	.word	index@(_Z3aosP6coordsS0_i)
        /*002c*/ 	.word	0x00000000


	//----- nvinfo : EIATTR_MIN_STACK_SIZE
	.align		4
.L_7:
        /*0030*/ 	.byte	0x04, 0x12
        /*0032*/ 	.short	(.L_9 - .L_8)
	.align		4
.L_8:
        /*0034*/ 	.word	index@(_Z3aosP6coordsS0_i)
        /*0038*/ 	.word	0x00000000


	//----- nvinfo : EIATTR_MIN_STACK_SIZE
	.align		4
.L_9:
        /*003c*/ 	.byte	0x04, 0x12
        /*003e*/ 	.short	(.L_11 - .L_10)
	.align		4
.L_10:
        /*0040*/ 	.word	index@(_Z3soaP11coordsArrayS0_i)
        /*0044*/ 	.word	0x00000000
.L_11:


//--------------------- .nv.compat                --------------------------
	.section	.nv.compat,"",@"SHT_CUDA_COMPAT_INFO"
	.align	4
        /*0000*/ 	.byte	0x02, 0x09, 0x00, 0x00, 0x02, 0x02, 0x01, 0x00, 0x02, 0x05, 0x05, 0x00, 0x03, 0x07, 0x01, 0x01
        /*0010*/ 	.byte	0x02, 0x03, 0x00, 0x00, 0x02, 0x06, 0x01, 0x00, 0x04, 0x0b, 0x08, 0x00, 0x09, 0x00, 0x00, 0x00
        /*0020*/ 	.byte	0x00, 0x00, 0x00, 0x00


//--------------------- .nv.info._Z3aosP6coordsS0_i --------------------------
	.section	.nv.info._Z3aosP6coordsS0_i,"",@"SHT_CUDA_INFO"
	.sectionflags	@""
	.align	4


	//----- nvinfo : EIATTR_CUDA_API_VERSION
	.align		4
        /*0000*/ 	.byte	0x04, 0x37
        /*0002*/ 	.short	(.L_13 - .L_12)
.L_12:
        /*0004*/ 	.word	0x00000082


	//----- nvinfo : EIATTR_KPARAM_INFO
	.align		4
.L_13:
        /*0008*/ 	.byte	0x04, 0x17
        /*000a*/ 	.short	(.L_15 - .L_14)
.L_14:
        /*000c*/ 	.word	0x00000000
        /*0010*/ 	.short	0x0002
        /*0012*/ 	.short	0x0010
        /*0014*/ 	.byte	0x00, 0xf0, 0x11, 0x00


	//----- nvinfo : EIATTR_KPARAM_INFO
	.align		4
.L_15:
        /*0018*/ 	.byte	0x04, 0x17
        /*001a*/ 	.short	(.L_17 - .L_16)
.L_16:
        /*001c*/ 	.word	0x00000000
        /*0020*/ 	.short	0x0001
        /*0022*/ 	.short	0x0008
        /*0024*/ 	.byte	0x00, 0xf5, 0x21, 0x00


	//----- nvinfo : EIATTR_KPARAM_INFO
	.align		4
.L_17:
        /*0028*/ 	.byte	0x04, 0x17
        /*002a*/ 	.short	(.L_19 - .L_18)
.L_18:
        /*002c*/ 	.word	0x00000000
        /*0030*/ 	.short	0x0000
        /*0032*/ 	.short	0x0000
        /*0034*/ 	.byte	0x00, 0xf5, 0x21, 0x00


	//----- nvinfo : EIATTR_SPARSE_MMA_MASK
	.align		4
.L_19:
        /*0038*/ 	.byte	0x03, 0x50
        /*003a*/ 	.short	0x0000


	//----- nvinfo : EIATTR_MAXREG_COUNT
	.align		4
        /*003c*/ 	.byte	0x03, 0x1b
        /*003e*/ 	.short	0x00ff


	//----- nvinfo : EIATTR_MERCURY_ISA_VERSION
	.align		4
        /*0040*/ 	.byte	0x03, 0x5f
        /*0042*/ 	.short	0x0101


	//----- nvinfo : EIATTR_VRC_CTA_INIT_COUNT
	.align		4
        /*0044*/ 	.byte	0x02, 0x4a
	.zero		1
	.zero		1


	//----- nvinfo : EIATTR_EXIT_INSTR_OFFSETS
	.align		4
        /*0048*/ 	.byte	0x04, 0x1c
        /*004a*/ 	.short	(.L_21 - .L_20)


	//   ....[0]....
.L_20:
        /*004c*/ 	.word	0x00000070


	//   ....[1]....
        /*0050*/ 	.word	0x00000130


	//----- nvinfo : EIATTR_CBANK_PARAM_SIZE
	.align		4
.L_21:
        /*0054*/ 	.byte	0x03, 0x19
        /*0056*/ 	.short	0x0014


	//----- nvinfo : EIATTR_PARAM_CBANK
	.align		4
        /*0058*/ 	.byte	0x04, 0x0a
        /*005a*/ 	.short	(.L_23 - .L_22)
	.align		4
.L_22:
        /*005c*/ 	.word	index@(.nv.constant0._Z3aosP6coordsS0_i)
        /*0060*/ 	.short	0x0380
        /*0062*/ 	.short	0x0014


	//----- nvinfo : EIATTR_SW_WAR
	.align		4
.L_23:
        /*0064*/ 	.byte	0x04, 0x36
        /*0066*/ 	.short	(.L_25 - .L_24)
.L_24:
        /*0068*/ 	.word	0x00000008
.L_25:


//--------------------- .nv.info._Z3soaP11coordsArrayS0_i --------------------------
	.section	.nv.info._Z3soaP11coordsArrayS0_i,"",@"SHT_CUDA_INFO"
	.sectionflags	@""
	.align	4


	//----- nvinfo : EIATTR_CUDA_API_VERSION
	.align		4
        /*0000*/ 	.byte	0x04, 0x37
        /*0002*/ 	.short	(.L_27 - .L_26)
.L_26:
        /*0004*/ 	.word	0x00000082


	//----- nvinfo : EIATTR_KPARAM_INFO
	.align		4
.L_27:
        /*0008*/ 	.byte	0x04, 0x17
        /*000a*/ 	.short	(.L_29 - .L_28)
.L_28:
        /*000c*/ 	.word	0x00000000
        /*0010*/ 	.short	0x0002
        /*0012*/ 	.short	0x0010
        /*0014*/ 	.byte	0x00, 0xf0, 0x11, 0x00


	//----- nvinfo : EIATTR_KPARAM_INFO
	.align		4
.L_29:
        /*0018*/ 	.byte	0x04, 0x17
        /*001a*/ 	.short	(.L_31 - .L_30)
.L_30:
        /*001c*/ 	.word	0x00000000
        /*0020*/ 	.short	0x0001
        /*0022*/ 	.short	0x0008
        /*0024*/ 	.byte	0x00, 0xf5, 0x21, 0x00


	//----- nvinfo : EIATTR_KPARAM_INFO
	.align		4
.L_31:
        /*0028*/ 	.byte	0x04, 0x17
        /*002a*/ 	.short	(.L_33 - .L_32)
.L_32:
        /*002c*/ 	.word	0x00000000
        /*0030*/ 	.short	0x0000
        /*0032*/ 	.short	0x0000
        /*0034*/ 	.byte	0x00, 0xf5, 0x21, 0x00


	//----- nvinfo : EIATTR_SPARSE_MMA_MASK
	.align		4
.L_33:
        /*0038*/ 	.byte	0x03, 0x50
        /*003a*/ 	.short	0x0000


	//----- nvinfo : EIATTR_MAXREG_COUNT
	.align		4
        /*003c*/ 	.byte	0x03, 0x1b
        /*003e*/ 	.short	0x00ff


	//----- nvinfo : EIATTR_MERCURY_ISA_VERSION
	.align		4
        /*0040*/ 	.byte	0x03, 0x5f
        /*0042*/ 	.short	0x0101


	//----- nvinfo : EIATTR_VRC_CTA_INIT_COUNT
	.align		4
        /*0044*/ 	.byte	0x02, 0x4a
	.zero		1
	.zero		1


	//----- nvinfo : EIATTR_EXIT_INSTR_OFFSETS
	.align		4
        /*0048*/ 	.byte	0x04, 0x1c
        /*004a*/ 	.short	(.L_35 - .L_34)


	//   ....[0]....
.L_34:
        /*004c*/ 	.word	0x00000070


	//   ....[1]....
        /*0050*/ 	.word	0x00000130


	//----- nvinfo : EIATTR_CBANK_PARAM_SIZE
	.align		4
.L_35:
        /*0054*/ 	.byte	0x03, 0x19
        /*0056*/ 	.short	0x0014


	//----- nvinfo : EIATTR_PARAM_CBANK
	.align		4
        /*0058*/ 	.byte	0x04, 0x0a
        /*005a*/ 	.short	(.L_37 - .L_36)
	.align		4
.L_36:
        /*005c*/ 	.word	index@(.nv.constant0._Z3soaP11coordsArrayS0_i)
        /*0060*/ 	.short	0x0380
        /*0062*/ 	.short	0x0014


	//----- nvinfo : EIATTR_SW_WAR
	.align		4
.L_37:
        /*0064*/ 	.byte	0x04, 0x36
        /*0066*/ 	.short	(.L_39 - .L_38)
.L_38:
        /*0068*/ 	.word	0x00000008
.L_39:


//--------------------- .nv.callgraph             --------------------------
	.section	.nv.callgraph,"",@"SHT_CUDA_CALLGRAPH"
	.align	4
	.sectionentsize	8
	.align		4
        /*0000*/ 	.word	0x00000000
	.align		4
        /*0004*/ 	.word	0xffffffff
	.align		4
        /*0008*/ 	.word	0x00000000
	.align		4
        /*000c*/ 	.word	0xfffffffe
	.align		4
        /*0010*/ 	.word	0x00000000
	.align		4
        /*0014*/ 	.word	0xfffffffd
	.align		4
        /*0018*/ 	.word	0x00000000
	.align		4
        /*001c*/ 	.word	0xfffffffc


//--------------------- .text._Z3aosP6coordsS0_i  --------------------------
	.section	.text._Z3aosP6coordsS0_i,"ax",@progbits
	.align	128
        .global         _Z3aosP6coordsS0_i
        .type           _Z3aosP6coordsS0_i,@function
        .size           _Z3aosP6coordsS0_i,(.L_x_2 - _Z3aosP6coordsS0_i)
        .other          _Z3aosP6coordsS0_i,@"STO_CUDA_ENTRY STV_DEFAULT"
_Z3aosP6coordsS0_i:
.text._Z3aosP6coordsS0_i:
[----:B------:R-:W-:Y:S01]  /*0000*/  LDC R1, c[0x0][0x37c] ;  /* 0x0000df00ff017b82 */ /* 0x000fe20000000800 */
[----:B------:R-:W0:Y:S07]  /*0010*/  S2R R0, SR_TID.X ;  /* 0x0000000000007919 */ /* 0x000e2e0000002100 */
[----:B------:R-:W0:Y:S01]  /*0020*/  S2UR UR4, SR_CTAID.X ;  /* 0x00000000000479c3 */ /* 0x000e220000002500 */
[----:B------:R-:W1:Y:S07]  /*0030*/  LDCU UR5, c[0x0][0x390] ;  /* 0x00007200ff0577ac */ /* 0x000e6e0008000800 */
[----:B------:R-:W0:Y:S02]  /*0040*/  LDC R7, c[0x0][0x360] ;  /* 0x0000d800ff077b82 */ /* 0x000e240000000800 */
[----:B0-----:R-:W-:-:S05]  /*0050*/  IMAD R7, R7, UR4, R0 ;  /* 0x0000000407077c24 */ /* 0x001fca000f8e0200 */
[----:B-1----:R-:W-:-:S13]  /*0060*/  ISETP.GE.AND P0, PT, R7, UR5, PT ;  /* 0x0000000507007c0c */ /* 0x002fda000bf06270 */
[----:B------:R-:W-:Y:S05]  /*0070*/  @P0 EXIT ;  /* 0x000000000000094d */ /* 0x000fea0003800000 */
[----:B------:R-:W0:Y:S01]  /*0080*/  LDC.64 R2, c[0x0][0x380] ;  /* 0x0000e000ff027b82 */ /* 0x000e220000000a00 */
[----:B------:R-:W1:Y:S07]  /*0090*/  LDCU.64 UR4, c[0x0][0x358] ;  /* 0x00006b00ff0477ac */ /* 0x000e6e0008000a00 */
[----:B------:R-:W2:Y:S01]  /*00a0*/  LDC.64 R4, c[0x0][0x388] ;  /* 0x0000e200ff047b82 */ /* 0x000ea20000000a00 */
[----:B0-----:R-:W-:-:S05]  /*00b0*/  IMAD.WIDE R2, R7, 0x8, R2 ;  /* 0x0000000807027825 */ /* 0x001fca00078e0202 */
[----:B-1----:R-:W3:Y:S04]  /*00c0*/  LDG.E R0, desc[UR4][R2.64] ;  /* 0x0000000402007981 */ /* 0x002ee8000c1e1900 */
[----:B------:R-:W4:Y:S01]  /*00d0*/  LDG.E R6, desc[UR4][R2.64+0x4] ;  /* 0x0000040402067981 */ /* 0x000f22000c1e1900 */
[----:B--2---:R-:W-:Y:S01]  /*00e0*/  IMAD.WIDE R4, R7, 0x8, R4 ;  /* 0x0000000807047825 */ /* 0x004fe200078e0204 */
[----:B---3--:R-:W-:Y:S02]  /*00f0*/  IADD3 R7, PT, PT, R0, 0x1, RZ ;  /* 0x0000000100077810 */ /* 0x008fe40007ffe0ff */
[----:B----4-:R-:W-:-:S03]  /*0100*/  IADD3 R9, PT, PT, R6, 0x2, RZ ;  /* 0x0000000206097810 */ /* 0x010fc60007ffe0ff */
[----:B------:R-:W-:Y:S04]  /*0110*/  STG.E desc[UR4][R4.64], R7 ;  /* 0x0000000704007986 */ /* 0x000fe8000c101904 */
[----:B------:R-:W-:Y:S01]  /*0120*/  STG.E desc[UR4][R4.64+0x4], R9 ;  /* 0x0000040904007986 */ /* 0x000fe2000c101904 */
[----:B------:R-:W-:Y:S05]  /*0130*/  EXIT ;  /* 0x000000000000794d */ /* 0x000fea0003800000 */
.L_x_0:
[----:B------:R-:W-:-:S00]  /*0140*/  BRA `(.L_x_0) ;  /* 0xfffffffc00fc7947 */ /* 0x000fc0000383ffff */
[----:B------:R-:W-:-:S00]  /*0150*/  NOP ;  /* 0x0000000000007918 */ /* 0x000fc00000000000 */
        /* <DEDUP_REMOVED lines=10> */
.L_x_2:


//--------------------- .text._Z3soaP11coordsArrayS0_i --------------------------
	.section	.text._Z3soaP11coordsArrayS0_i,"ax",@progbits
	.align	128
        .global         _Z3soaP11coordsArrayS0_i
        .type           _Z3soaP11coordsArrayS0_i,@function
        .size           _Z3soaP11coordsArrayS0_i,(.L_x_3 - _Z3soaP11coordsArrayS0_i)
        .other          _Z3soaP11coordsArrayS0_i,@"STO_CUDA_ENTRY STV_DEFAULT"
_Z3soaP11coordsArrayS0_i:
.text._Z3soaP11coordsArrayS0_i:
        /* <DEDUP_REMOVED lines=20> */
.L_x_1:
        /* <DEDUP_REMOVED lines=12> */
.L_x_3:


//--------------------- .nv.shared.reserved.0     --------------------------
	.section	.nv.shared.reserved.0,"aw",@nobits
	.weak		__nv_reservedSMEM_offset_0_alias
	.size		__nv_reservedSMEM_offset_0_alias, 0, 64
	.other		__nv_reservedSMEM_offset_0_alias,@"STO_CUDA_RESERVED_SHARED STV_DEFAULT"
__nv_reservedSMEM_offset_0_alias:
	.zero		0
	.zero		64


//--------------------- .nv.constant0._Z3aosP6coordsS0_i --------------------------
	.section	.nv.constant0._Z3aosP6coordsS0_i,"a",@progbits
	.sectionflags	@""
	.align	4
.nv.constant0._Z3aosP6coordsS0_i:
	.zero		916


//--------------------- .nv.constant0._Z3soaP11coordsArrayS0_i --------------------------
	.section	.nv.constant0._Z3soaP11coordsArrayS0_i,"a",@progbits
	.sectionflags	@""
	.align	4
.nv.constant0._Z3soaP11coordsArrayS0_i:
	.zero		916


//--------------------- SYMBOLS --------------------------

	.type		.nv.reservedSmem.offset0,@object
	.size		.nv.reservedSmem.offset0,0x4
